//
// Generated by NVIDIA NVVM Compiler
//
// Compiler Build ID: CL-36424714
// Cuda compilation tools, release 13.0, V13.0.88
// Based on NVVM 20.0.0
//

.version 9.0
.target sm_100
.address_size 64

	// .globl	_Z12vecAddKernelPKfS0_Pfm

.visible .entry _Z12vecAddKernelPKfS0_Pfm(
	.param .u64 .ptr .align 1 _Z12vecAddKernelPKfS0_Pfm_param_0,
	.param .u64 .ptr .align 1 _Z12vecAddKernelPKfS0_Pfm_param_1,
	.param .u64 .ptr .align 1 _Z12vecAddKernelPKfS0_Pfm_param_2,
	.param .u64 _Z12vecAddKernelPKfS0_Pfm_param_3
)
{
	.reg .pred 	%p<2>;
	.reg .b32 	%r<4>;
	.reg .b32 	%f<4>;
	.reg .b64 	%rd<15>;

	ld.param.u64 	%rd2, [_Z12vecAddKernelPKfS0_Pfm_param_0];
	ld.param.u64 	%rd3, [_Z12vecAddKernelPKfS0_Pfm_param_1];
	ld.param.u64 	%rd4, [_Z12vecAddKernelPKfS0_Pfm_param_2];
	ld.param.u64 	%rd5, [_Z12vecAddKernelPKfS0_Pfm_param_3];
	mov.u32 	%r1, %ctaid.x;
	mov.u32 	%r2, %ntid.x;
	mul.wide.u32 	%rd6, %r1, %r2;
	mov.u32 	%r3, %tid.x;
	cvt.u64.u32 	%rd7, %r3;
	add.s64 	%rd1, %rd6, %rd7;
	setp.ge.u64 	%p1, %rd1, %rd5;
	@%p1 bra 	$L__BB0_2;
	cvta.to.global.u64 	%rd8, %rd2;
	cvta.to.global.u64 	%rd9, %rd3;
	cvta.to.global.u64 	%rd10, %rd4;
	shl.b64 	%rd11, %rd1, 2;
	add.s64 	%rd12, %rd8, %rd11;
	ld.global.f32 	%f1, [%rd12];
	add.s64 	%rd13, %rd9, %rd11;
	ld.global.f32 	%f2, [%rd13];
	add.f32 	%f3, %f1, %f2;
	add.s64 	%rd14, %rd10, %rd11;
	st.global.f32 	[%rd14], %f3;
$L__BB0_2:
	ret;

}


// ===== COMPILED SASS (sm_100) =====

	.target	sm_100

	.elftype	@"ET_EXEC"


//--------------------- .note.nv.tkinfo           --------------------------
	.section	.note.nv.tkinfo,"",@"SHT_NOTE"
	.sectionflags	@"SHF_NOTE_NV_TKINFO"
	.tkinfo
        /*0018*/ 	.word	0x00000002
        /*0030*/ 	.string	""
        /*0030*/ 	.string	"ptxas"
        /*0030*/ 	.string	"Cuda compilation tools, release 13.0, V13.0.88"
        /*0030*/ 	.string	"Build cuda_13.0.r13.0/compiler.36424714_0"
        /*0030*/ 	.string	"-arch sm_100 -m 64 "



//--------------------- .note.nv.cuinfo           --------------------------
	.section	.note.nv.cuinfo,"",@"SHT_NOTE"
	.sectionflags	@"SHF_NOTE_NV_CUINFO"
        /*0018*/ 	.short	0x0002
        /*001a*/ 	.short	0x0064
        /*001c*/ 	.short	0x0082
	.zero		2


//--------------------- .nv.info                  --------------------------
	.section	.nv.info,"",@"SHT_CUDA_INFO"
	.align	4


	//----- nvinfo : EIATTR_REGCOUNT
	.align		4
        /*0000*/ 	.byte	0x04, 0x2f
        /*0002*/ 	.short	(.L_1 - .L_0)
	.align		4
.L_0:
        /*0004*/ 	.word	index@(_Z12vecAddKernelPKfS0_Pfm)
        /*0008*/ 	.word	0x0000000c


	//----- nvinfo : EIATTR_FRAME_SIZE
	.align		4
.L_1:
        /*000c*/ 	.byte	0x04, 0x11
        /*000e*/ 	.short	(.L_3 - .L_2)
	.align		4
.L_2:
        /*0010*/ 	.word	index@(_Z12vecAddKernelPKfS0_Pfm)
        /*0014*/ 	.word	0x00000000


	//----- nvinfo : EIATTR_MIN_STACK_SIZE
	.align		4
.L_3:
        /*0018*/ 	.byte	0x04, 0x12
        /*001a*/ 	.short	(.L_5 - .L_4)
	.align		4
.L_4:
        /*001c*/ 	.word	index@(_Z12vecAddKernelPKfS0_Pfm)
        /*0020*/ 	.word	0x00000000
.L_5:


//--------------------- .nv.compat                --------------------------
	.section	.nv.compat,"",@"SHT_CUDA_COMPAT_INFO"
	.align	4
        /*0000*/ 	.byte	0x02, 0x09, 0x00, 0x00, 0x02, 0x02, 0x01, 0x00, 0x02, 0x05, 0x05, 0x00, 0x03, 0x07, 0x01, 0x01
        /*0010*/ 	.byte	0x02, 0x03, 0x00, 0x00, 0x02, 0x06, 0x01, 0x00, 0x04, 0x0b, 0x08, 0x00, 0x09, 0x00, 0x00, 0x00
        /*0020*/ 	.byte	0x00, 0x00, 0x00, 0x00


//--------------------- .nv.info._Z12vecAddKernelPKfS0_Pfm --------------------------
	.section	.nv.info._Z12vecAddKernelPKfS0_Pfm,"",@"SHT_CUDA_INFO"
	.sectionflags	@""
	.align	4


	//----- nvinfo : EIATTR_CUDA_API_VERSION
	.align		4
        /*0000*/ 	.byte	0x04, 0x37
        /*0002*/ 	.short	(.L_7 - .L_6)
.L_6:
        /*0004*/ 	.word	0x00000082


	//----- nvinfo : EIATTR_KPARAM_INFO
	.align		4
.L_7:
        /*0008*/ 	.byte	0x04, 0x17
        /*000a*/ 	.short	(.L_9 - .L_8)
.L_8:
        /*000c*/ 	.word	0x00000000
        /*0010*/ 	.short	0x0003
        /*0012*/ 	.short	0x0018
        /*0014*/ 	.byte	0x00, 0xf0, 0x21, 0x00


	//----- nvinfo : EIATTR_KPARAM_INFO
	.align		4
.L_9:
        /*0018*/ 	.byte	0x04, 0x17
        /*001a*/ 	.short	(.L_11 - .L_10)
.L_10:
        /*001c*/ 	.word	0x00000000
        /*0020*/ 	.short	0x0002
        /*0022*/ 	.short	0x0010
        /*0024*/ 	.byte	0x00, 0xf5, 0x21, 0x00


	//----- nvinfo : EIATTR_KPARAM_INFO
	.align		4
.L_11:
        /*0028*/ 	.byte	0x04, 0x17
        /*002a*/ 	.short	(.L_13 - .L_12)
.L_12:
        /*002c*/ 	.word	0x00000000
        /*0030*/ 	.short	0x0001
        /*0032*/ 	.short	0x0008
        /*0034*/ 	.byte	0x00, 0xf5, 0x21, 0x00


	//----- nvinfo : EIATTR_KPARAM_INFO
	.align		4
.L_13:
        /*0038*/ 	.byte	0x04, 0x17
        /*003a*/ 	.short	(.L_15 - .L_14)
.L_14:
        /*003c*/ 	.word	0x00000000
        /*0040*/ 	.short	0x0000
        /*0042*/ 	.short	0x0000
        /*0044*/ 	.byte	0x00, 0xf5, 0x21, 0x00


	//----- nvinfo : EIATTR_SPARSE_MMA_MASK
	.align		4
.L_15:
        /*0048*/ 	.byte	0x03, 0x50
        /*004a*/ 	.short	0x0000


	//----- nvinfo : EIATTR_MAXREG_COUNT
	.align		4
        /*004c*/ 	.byte	0x03, 0x1b
        /*004e*/ 	.short	0x00ff


	//----- nvinfo : EIATTR_MERCURY_ISA_VERSION
	.align		4
        /*0050*/ 	.byte	0x03, 0x5f
        /*0052*/ 	.short	0x0101


	//----- nvinfo : EIATTR_VRC_CTA_INIT_COUNT
	.align		4
        /*0054*/ 	.byte	0x02, 0x4a
	.zero		1
	.zero		1


	//----- nvinfo : EIATTR_EXIT_INSTR_OFFSETS
	.align		4
        /*0058*/ 	.byte	0x04, 0x1c
        /*005a*/ 	.short	(.L_17 - .L_16)


	//   ....[0]....
.L_16:
        /*005c*/ 	.word	0x00000090


	//   ....[1]....
        /*0060*/ 	.word	0x00000190


	//----- nvinfo : EIATTR_CBANK_PARAM_SIZE
	.align		4
.L_17:
        /*0064*/ 	.byte	0x03, 0x19
        /*0066*/ 	.short	0x0020


	//----- nvinfo : EIATTR_PARAM_CBANK
	.align		4
        /*0068*/ 	.byte	0x04, 0x0a
        /*006a*/ 	.short	(.L_19 - .L_18)
	.align		4
.L_18:
        /*006c*/ 	.word	index@(.nv.constant0._Z12vecAddKernelPKfS0_Pfm)
        /*0070*/ 	.short	0x0380
        /*0072*/ 	.short	0x0020


	//----- nvinfo : EIATTR_SW_WAR
	.align		4
.L_19:
        /*0074*/ 	.byte	0x04, 0x36
        /*0076*/ 	.short	(.L_21 - .L_20)
.L_20:
        /*0078*/ 	.word	0x00000008
.L_21:


//--------------------- .nv.callgraph             --------------------------
	.section	.nv.callgraph,"",@"SHT_CUDA_CALLGRAPH"
	.align	4
	.sectionentsize	8
	.align		4
        /*0000*/ 	.word	0x00000000
	.align		4
        /*0004*/ 	.word	0xffffffff
	.align		4
        /*0008*/ 	.word	0x00000000
	.align		4
        /*000c*/ 	.word	0xfffffffe
	.align		4
        /*0010*/ 	.word	0x00000000
	.align		4
        /*0014*/ 	.word	0xfffffffd
	.align		4
        /*0018*/ 	.word	0x00000000
	.align		4
        /*001c*/ 	.word	0xfffffffc


//--------------------- .text._Z12vecAddKernelPKfS0_Pfm --------------------------
	.section	.text._Z12vecAddKernelPKfS0_Pfm,"ax",@progbits
	.align	128
        .global         _Z12vecAddKernelPKfS0_Pfm
        .type           _Z12vecAddKernelPKfS0_Pfm,@function
        .size           _Z12vecAddKernelPKfS0_Pfm,(.L_x_1 - _Z12vecAddKernelPKfS0_Pfm)
        .other          _Z12vecAddKernelPKfS0_Pfm,@"STO_CUDA_ENTRY STV_DEFAULT"
_Z12vecAddKernelPKfS0_Pfm:
.text._Z12vecAddKernelPKfS0_Pfm:
[----:B------:R-:W-:Y:S01]  /*0000*/  LDC R1, c[0x0][0x37c] ;  /* 0x0000df00ff017b82 */ /* 0x000fe20000000800 */
[----:B------:R-:W0:Y:S07]  /*0010*/  S2R R2, SR_TID.X ;  /* 0x0000000000027919 */ /* 0x000e2e0000002100 */
[----:B------:R-:W0:Y:S01]  /*0020*/  S2UR UR4, SR_CTAID.X ;  /* 0x00000000000479c3 */ /* 0x000e220000002500 */
[----:B------:R-:W1:Y:S01]  /*0030*/  LDCU.64 UR6, c[0x0][0x398] ;  /* 0x00007300ff0677ac */ /* 0x000e620008000a00 */
[----:B------:R-:W-:-:S06]  /*0040*/  IMAD.MOV.U32 R3, RZ, RZ, RZ ;  /* 0x000000ffff037224 */ /* 0x000fcc00078e00ff */
[----:B------:R-:W0:Y:S02]  /*0050*/  LDC R5, c[0x0][0x360] ;  /* 0x0000d800ff057b82 */ /* 0x000e240000000800 */
[----:B0-----:R-:W-:-:S03]  /*0060*/  IMAD.WIDE.U32 R2, R5, UR4, R2 ;  /* 0x0000000405027c25 */ /* 0x001fc6000f8e0002 */
[----:B-1----:R-:W-:-:S04]  /*0070*/  ISETP.GE.U32.AND P0, PT, R2, UR6, PT ;  /* 0x0000000602007c0c */ /* 0x002fc8000bf06070 */
[----:B------:R-:W-:-:S13]  /*0080*/  ISETP.GE.U32.AND.EX P0, PT, R3, UR7, PT, P0 ;  /* 0x0000000703007c0c */ /* 0x000fda000bf06100 */
[----:B------:R-:W-:Y:S05]  /*0090*/  @P0 EXIT ;  /* 0x000000000000094d */ /* 0x000fea0003800000 */
[----:B------:R-:W0:Y:S01]  /*00a0*/  LDCU.128 UR8, c[0x0][0x380] ;  /* 0x00007000ff0877ac */ /* 0x000e220008000c00 */
[C---:B------:R-:W-:Y:S01]  /*00b0*/  IMAD.SHL.U32 R6, R2.reuse, 0x4, RZ ;  /* 0x0000000402067824 */ /* 0x040fe200078e00ff */
[----:B------:R-:W-:Y:S01]  /*00c0*/  SHF.L.U64.HI R0, R2, 0x2, R3 ;  /* 0x0000000202007819 */ /* 0x000fe20000010203 */
[----:B------:R-:W1:Y:S01]  /*00d0*/  LDCU.64 UR4, c[0x0][0x358] ;  /* 0x00006b00ff0477ac */ /* 0x000e620008000a00 */
[----:B------:R-:W2:Y:S02]  /*00e0*/  LDCU.64 UR6, c[0x0][0x390] ;  /* 0x00007200ff0677ac */ /* 0x000ea40008000a00 */
[C---:B0-----:R-:W-:Y:S02]  /*00f0*/  IADD3 R4, P1, PT, R6.reuse, UR10, RZ ;  /* 0x0000000a06047c10 */ /* 0x041fe4000ff3e0ff */
[----:B------:R-:W-:Y:S02]  /*0100*/  IADD3 R2, P0, PT, R6, UR8, RZ ;  /* 0x0000000806027c10 */ /* 0x000fe4000ff1e0ff */
[----:B------:R-:W-:-:S02]  /*0110*/  IADD3.X R5, PT, PT, R0, UR11, RZ, P1, !PT ;  /* 0x0000000b00057c10 */ /* 0x000fc40008ffe4ff */
[----:B------:R-:W-:-:S04]  /*0120*/  IADD3.X R3, PT, PT, R0, UR9, RZ, P0, !PT ;  /* 0x0000000900037c10 */ /* 0x000fc800087fe4ff */
[----:B-1----:R-:W3:Y:S04]  /*0130*/  LDG.E R5, desc[UR4][R4.64] ;  /* 0x0000000404057981 */ /* 0x002ee8000c1e1900 */
[----:B------:R-:W3:Y:S01]  /*0140*/  LDG.E R2, desc[UR4][R2.64] ;  /* 0x0000000402027981 */ /* 0x000ee2000c1e1900 */
[----:B--2---:R-:W-:-:S04]  /*0150*/  IADD3 R6, P0, PT, R6, UR6, RZ ;  /* 0x0000000606067c10 */ /* 0x004fc8000ff1e0ff */
[----:B------:R-:W-:Y:S01]  /*0160*/  IADD3.X R7, PT, PT, R0, UR7, RZ, P0, !PT ;  /* 0x0000000700077c10 */ /* 0x000fe200087fe4ff */
[----:B---3--:R-:W-:-:S05]  /*0170*/  FADD R9, R2, R5 ;  /* 0x0000000502097221 */ /* 0x008fca0000000000 */
[----:B------:R-:W-:Y:S01]  /*0180*/  STG.E desc[UR4][R6.64], R9 ;  /* 0x0000000906007986 */ /* 0x000fe2000c101904 */
[----:B------:R-:W-:Y:S05]  /*0190*/  EXIT ;  /* 0x000000000000794d */ /* 0x000fea0003800000 */
.L_x_0:
[----:B------:R-:W-:-:S00]  /*01a0*/  BRA `(.L_x_0) ;  /* 0xfffffffc00fc7947 */ /* 0x000fc0000383ffff */
[----:B------:R-:W-:-:S00]  /*01b0*/  NOP ;  /* 0x0000000000007918 */ /* 0x000fc00000000000 */
        /* <DEDUP_REMOVED lines=12> */
.L_x_1:


//--------------------- .nv.shared.reserved.0     --------------------------
	.section	.nv.shared.reserved.0,"aw",@nobits
	.weak		__nv_reservedSMEM_offset_0_alias
	.size		__nv_reservedSMEM_offset_0_alias, 0, 64
	.other		__nv_reservedSMEM_offset_0_alias,@"STO_CUDA_RESERVED_SHARED STV_DEFAULT"
__nv_reservedSMEM_offset_0_alias:
	.zero		0
	.zero		64


//--------------------- .nv.constant0._Z12vecAddKernelPKfS0_Pfm --------------------------
	.section	.nv.constant0._Z12vecAddKernelPKfS0_Pfm,"a",@progbits
	.sectionflags	@""
	.align	4
.nv.constant0._Z12vecAddKernelPKfS0_Pfm:
	.zero		928


//--------------------- SYMBOLS --------------------------

	.type		.nv.reservedSmem.offset0,@object
	.size		.nv.reservedSmem.offset0,0x4
